	.headerflags	@"EF_CUDA_TEXMODE_UNIFIED EF_CUDA_64BIT_ADDRESS EF_CUDA_ACCELERATORS EF_CUDA_SM90 EF_CUDA_VIRTUAL_SM(EF_CUDA_SM90)"
	.elftype	@"ET_EXEC"


//--------------------- .nv.info                  --------------------------
	.section	.nv.info,"",@"SHT_CUDA_INFO"
	.align	4


	//----- nvinfo : EIATTR_REGCOUNT
	.align		4
        /*0000*/ 	.byte	0x04, 0x2f
        /*0002*/ 	.short	(.L_3 - .L_2)
	.align		4
.L_2:
        /*0004*/ 	.word	index@(triton_poi_fused__native_batch_norm_legit_no_training_52)
        /*0008*/ 	.word	0x00000018


	//----- nvinfo : EIATTR_MIN_STACK_SIZE
	.align		4
.L_3:
        /*000c*/ 	.byte	0x04, 0x12
        /*000e*/ 	.short	(.L_5 - .L_4)
	.align		4
.L_4:
        /*0010*/ 	.word	index@(triton_poi_fused__native_batch_norm_legit_no_training_52)
        /*0014*/ 	.word	0x00000000


	//----- nvinfo : EIATTR_FRAME_SIZE
	.align		4
.L_5:
        /*0018*/ 	.byte	0x04, 0x11
        /*001a*/ 	.short	(.L_7 - .L_6)
	.align		4
.L_6:
        /*001c*/ 	.word	index@(triton_poi_fused__native_batch_norm_legit_no_training_52)
        /*0020*/ 	.word	0x00000000


	//----- nvinfo : EIATTR_MIN_STACK_SIZE
	.align		4
.L_7:
        /*0024*/ 	.byte	0x04, 0x12
        /*0026*/ 	.short	(.L_9 - .L_8)
	.align		4
.L_8:
        /*0028*/ 	.word	index@(triton_poi_fused__native_batch_norm_legit_no_training_52)
        /*002c*/ 	.word	0x00000000
.L_9:


//--------------------- .nv.info.triton_poi_fused__native_batch_norm_legit_no_training_52 --------------------------
	.section	.nv.info.triton_poi_fused__native_batch_norm_legit_no_training_52,"",@"SHT_CUDA_INFO"
	.sectionflags	@""
	.align	4


	//----- nvinfo : EIATTR_CUDA_API_VERSION
	.align		4
        /*0000*/ 	.byte	0x04, 0x37
        /*0002*/ 	.short	(.L_11 - .L_10)
.L_10:
        /*0004*/ 	.word	0x0000007c


	//----- nvinfo : EIATTR_KPARAM_INFO
	.align		4
.L_11:
        /*0008*/ 	.byte	0x04, 0x17
        /*000a*/ 	.short	(.L_13 - .L_12)
.L_12:
        /*000c*/ 	.word	0x00000000
        /*0010*/ 	.short	0x0006
        /*0012*/ 	.short	0x0030
        /*0014*/ 	.byte	0x00, 0xf0, 0x11, 0x00


	//----- nvinfo : EIATTR_KPARAM_INFO
	.align		4
.L_13:
        /*0018*/ 	.byte	0x04, 0x17
        /*001a*/ 	.short	(.L_15 - .L_14)
.L_14:
        /*001c*/ 	.word	0x00000000
        /*0020*/ 	.short	0x0005
        /*0022*/ 	.short	0x0028
        /*0024*/ 	.byte	0x00, 0xf4, 0x21, 0x00


	//----- nvinfo : EIATTR_KPARAM_INFO
	.align		4
.L_15:
        /*0028*/ 	.byte	0x04, 0x17
        /*002a*/ 	.short	(.L_17 - .L_16)
.L_16:
        /*002c*/ 	.word	0x00000000
        /*0030*/ 	.short	0x0004
        /*0032*/ 	.short	0x0020
        /*0034*/ 	.byte	0x00, 0xf4, 0x21, 0x00


	//----- nvinfo : EIATTR_KPARAM_INFO
	.align		4
.L_17:
        /*0038*/ 	.byte	0x04, 0x17
        /*003a*/ 	.short	(.L_19 - .L_18)
.L_18:
        /*003c*/ 	.word	0x00000000
        /*0040*/ 	.short	0x0003
        /*0042*/ 	.short	0x0018
        /*0044*/ 	.byte	0x00, 0xf4, 0x21, 0x00


	//----- nvinfo : EIATTR_KPARAM_INFO
	.align		4
.L_19:
        /*0048*/ 	.byte	0x04, 0x17
        /*004a*/ 	.short	(.L_21 - .L_20)
.L_20:
        /*004c*/ 	.word	0x00000000
        /*0050*/ 	.short	0x0002
        /*0052*/ 	.short	0x0010
        /*0054*/ 	.byte	0x00, 0xf4, 0x21, 0x00


	//----- nvinfo : EIATTR_KPARAM_INFO
	.align		4
.L_21:
        /*0058*/ 	.byte	0x04, 0x17
        /*005a*/ 	.short	(.L_23 - .L_22)
.L_22:
        /*005c*/ 	.word	0x00000000
        /*0060*/ 	.short	0x0001
        /*0062*/ 	.short	0x0008
        /*0064*/ 	.byte	0x00, 0xf4, 0x21, 0x00


	//----- nvinfo : EIATTR_KPARAM_INFO
	.align		4
.L_23:
        /*0068*/ 	.byte	0x04, 0x17
        /*006a*/ 	.short	(.L_25 - .L_24)
.L_24:
        /*006c*/ 	.word	0x00000000
        /*0070*/ 	.short	0x0000
        /*0072*/ 	.short	0x0000
        /*0074*/ 	.byte	0x00, 0xf4, 0x21, 0x00


	//----- nvinfo : EIATTR_SPARSE_MMA_MASK
	.align		4
.L_25:
        /*0078*/ 	.byte	0x03, 0x50
        /*007a*/ 	.short	0x0000


	//----- nvinfo : EIATTR_MAXREG_COUNT
	.align		4
        /*007c*/ 	.byte	0x03, 0x1b
        /*007e*/ 	.short	0x00ff


	//----- nvinfo : EIATTR_EXIT_INSTR_OFFSETS
	.align		4
        /*0080*/ 	.byte	0x04, 0x1c
        /*0082*/ 	.short	(.L_27 - .L_26)


	//   ....[0]....
.L_26:
        /*0084*/ 	.word	0x000003e0


	//   ....[1]....
        /*0088*/ 	.word	0x00000400


	//----- nvinfo : EIATTR_REQNTID
	.align		4
.L_27:
        /*008c*/ 	.byte	0x04, 0x10
        /*008e*/ 	.short	(.L_29 - .L_28)
.L_28:
        /*0090*/ 	.word	0x00000080
        /*0094*/ 	.word	0x00000001
        /*0098*/ 	.word	0x00000001


	//----- nvinfo : EIATTR_CBANK_PARAM_SIZE
	.align		4
.L_29:
        /*009c*/ 	.byte	0x03, 0x19
        /*009e*/ 	.short	0x0034


	//----- nvinfo : EIATTR_PARAM_CBANK
	.align		4
        /*00a0*/ 	.byte	0x04, 0x0a
        /*00a2*/ 	.short	(.L_31 - .L_30)
	.align		4
.L_30:
        /*00a4*/ 	.word	index@(.nv.constant0.triton_poi_fused__native_batch_norm_legit_no_training_52)
        /*00a8*/ 	.short	0x0210
        /*00aa*/ 	.short	0x0034


	//----- nvinfo : EIATTR_SW_WAR
	.align		4
.L_31:
        /*00ac*/ 	.byte	0x04, 0x36
        /*00ae*/ 	.short	(.L_33 - .L_32)
.L_32:
        /*00b0*/ 	.word	0x00000008
.L_33:


//--------------------- .nv.callgraph             --------------------------
	.section	.nv.callgraph,"",@"SHT_CUDA_CALLGRAPH"
	.align	4
	.sectionentsize	8
	.align		4
        /*0000*/ 	.word	0x00000000
	.align		4
        /*0004*/ 	.word	0xffffffff
	.align		4
        /*0008*/ 	.word	0x00000000
	.align		4
        /*000c*/ 	.word	0xfffffffe
	.align		4
        /*0010*/ 	.word	0x00000000
	.align		4
        /*0014*/ 	.word	0xfffffffd
	.align		4
        /*0018*/ 	.word	0x00000000
	.align		4
        /*001c*/ 	.word	0xfffffffc


//--------------------- .nv.constant4             --------------------------
	.section	.nv.constant4,"a",@progbits
	.align	8
	.align		8
.nv.constant4:
        /*0000*/ 	.dword	_$_str
	.align		8
        /*0008*/ 	.dword	_$_str_$_2


//--------------------- .text.triton_poi_fused__native_batch_norm_legit_no_training_52 --------------------------
	.section	.text.triton_poi_fused__native_batch_norm_legit_no_training_52,"ax",@progbits
	.align	128
        .global         triton_poi_fused__native_batch_norm_legit_no_training_52
        .type           triton_poi_fused__native_batch_norm_legit_no_training_52,@function
        .size           triton_poi_fused__native_batch_norm_legit_no_training_52,(.L_x_1 - triton_poi_fused__native_batch_norm_legit_no_training_52)
        .other          triton_poi_fused__native_batch_norm_legit_no_training_52,@"STO_CUDA_ENTRY STV_DEFAULT"
triton_poi_fused__native_batch_norm_legit_no_training_52:
.text.triton_poi_fused__native_batch_norm_legit_no_training_52:
[----:B------:R-:W0:Y:S01]  /*0000*/  LDC R1, c[0x0][0x28] ;  /* 0x00000a00ff017b82 */ /* 0x000e220000000800 */
[----:B------:R-:W1:Y:S01]  /*0010*/  S2R R0, SR_TID.X ;  /* 0x0000000000007919 */ /* 0x000e620000002100 */
[----:B------:R-:W-:-:S06]  /*0020*/  HFMA2.MMA R2, -RZ, RZ, 0, 0 ;  /* 0x00000000ff027435 */ /* 0x000fcc00000001ff */
[----:B------:R-:W2:Y:S01]  /*0030*/  LDC.64 R10, c[0x0][0x220] ;  /* 0x00008800ff0a7b82 */ /* 0x000ea20000000a00 */
[----:B------:R-:W-:Y:S01]  /*0040*/  ULDC.64 UR4, c[0x0][0x208] ;  /* 0x0000820000047ab9 */ /* 0x000fe20000000a00 */
[----:B------:R-:W3:Y:S06]  /*0050*/  S2R R3, SR_CTAID.X ;  /* 0x0000000000037919 */ /* 0x000eec0000002500 */
[----:B------:R-:W4:Y:S08]  /*0060*/  LDC.64 R14, c[0x0][0x210] ;  /* 0x00008400ff0e7b82 */ /* 0x000f300000000a00 */
[----:B------:R-:W5:Y:S08]  /*0070*/  LDC.64 R16, c[0x0][0x218] ;  /* 0x00008600ff107b82 */ /* 0x000f700000000a00 */
[----:B------:R-:W5:Y:S01]  /*0080*/  LDC.64 R18, c[0x0][0x228] ;  /* 0x00008a00ff127b82 */ /* 0x000f620000000a00 */
[----:B-1----:R-:W-:-:S07]  /*0090*/  SHF.L.U32 R0, R0, 0x1, RZ ;  /* 0x0000000100007819 */ /* 0x002fce00000006ff */
[----:B------:R-:W1:Y:S01]  /*00a0*/  LDC.64 R20, c[0x0][0x230] ;  /* 0x00008c00ff147b82 */ /* 0x000e620000000a00 */
[----:B------:R-:W-:-:S04]  /*00b0*/  LOP3.LUT R0, R0, 0xfe, RZ, 0xc0, !PT ;  /* 0x000000fe00007812 */ /* 0x000fc800078ec0ff */
[----:B---3--:R-:W-:-:S04]  /*00c0*/  LEA R3, R3, R0, 0x8 ;  /* 0x0000000003037211 */ /* 0x008fc800078e40ff */
[C---:B------:R-:W-:Y:S01]  /*00d0*/  ISETP.GE.AND P4, PT, R3.reuse, 0x8e80, PT ;  /* 0x00008e800300780c */ /* 0x040fe20003f86270 */
[----:B------:R-:W-:-:S05]  /*00e0*/  IMAD.HI R0, R3, -0x1a0c934f, R2 ;  /* 0xe5f36cb103007827 */ /* 0x000fca00078e0202 */
[----:B------:R-:W-:-:S04]  /*00f0*/  SHF.R.U32.HI R5, RZ, 0x1f, R0 ;  /* 0x0000001fff057819 */ /* 0x000fc80000011600 */
[----:B------:R-:W-:-:S05]  /*0100*/  LEA.HI.SX32 R5, R0, R5, 0x17 ;  /* 0x0000000500057211 */ /* 0x000fca00078fbaff */
[----:B------:R-:W-:Y:S01]  /*0110*/  IMAD R13, R5, -0x23a, R3 ;  /* 0xfffffdc6050d7824 */ /* 0x000fe200078e0203 */
[----:B------:R-:W-:-:S03]  /*0120*/  CS2R R4, SRZ ;  /* 0x0000000000047805 */ /* 0x000fc6000001ff00 */
[----:B--2---:R-:W-:-:S05]  /*0130*/  IMAD.WIDE R10, R13, 0x4, R10 ;  /* 0x000000040d0a7825 */ /* 0x004fca00078e020a */
[----:B------:R2:W3:Y:S01]  /*0140*/  @!P4 LDG.E.EL.64 R4, desc[UR4][R10.64] ;  /* 0x000000040a04c981 */ /* 0x0004e2000c2e1b00 */
[----:B------:R-:W-:Y:S02]  /*0150*/  CS2R R6, SRZ ;  /* 0x0000000000067805 */ /* 0x000fe4000001ff00 */
[----:B------:R-:W-:Y:S01]  /*0160*/  CS2R R8, SRZ ;  /* 0x0000000000087805 */ /* 0x000fe2000001ff00 */
[----:B----4-:R-:W-:-:S04]  /*0170*/  IMAD.WIDE R14, R3, 0x4, R14 ;  /* 0x00000004030e7825 */ /* 0x010fc800078e020e */
[C---:B-----5:R-:W-:Y:S01]  /*0180*/  IMAD.WIDE R16, R13.reuse, 0x4, R16 ;  /* 0x000000040d107825 */ /* 0x060fe200078e0210 */
[----:B------:R-:W4:Y:S01]  /*0190*/  @!P4 LDG.E.64 R6, desc[UR4][R14.64] ;  /* 0x000000040e06c981 */ /* 0x000f22000c1e1b00 */
[----:B--2---:R-:W-:Y:S02]  /*01a0*/  CS2R R10, SRZ ;  /* 0x00000000000a7805 */ /* 0x004fe4000001ff00 */
[C---:B0-----:R-:W-:Y:S01]  /*01b0*/  IMAD.WIDE R18, R13.reuse, 0x4, R18 ;  /* 0x000000040d127825 */ /* 0x041fe200078e0212 */
[----:B------:R0:W4:Y:S03]  /*01c0*/  @!P4 LDG.E.EL.64 R8, desc[UR4][R16.64] ;  /* 0x000000041008c981 */ /* 0x000126000c2e1b00 */
[----:B-1----:R-:W-:Y:S01]  /*01d0*/  IMAD.WIDE R20, R13, 0x4, R20 ;  /* 0x000000040d147825 */ /* 0x002fe200078e0214 */
[----:B------:R-:W-:-:S04]  /*01e0*/  CS2R R12, SRZ ;  /* 0x00000000000c7805 */ /* 0x000fc8000001ff00 */
[----:B------:R-:W2:Y:S04]  /*01f0*/  @!P4 LDG.E.EL.64 R10, desc[UR4][R20.64] ;  /* 0x00000004140ac981 */ /* 0x000ea8000c2e1b00 */
[----:B------:R-:W2:Y:S01]  /*0200*/  @!P4 LDG.E.EL.64 R12, desc[UR4][R18.64] ;  /* 0x00000004120cc981 */ /* 0x000ea2000c2e1b00 */
[----:B0-----:R-:W-:Y:S01]  /*0210*/  MOV R17, 0x3e800000 ;  /* 0x3e80000000117802 */ /* 0x001fe20000000f00 */
[----:B---3--:R-:W-:Y:S01]  /*0220*/  FADD R4, R4, 9.9999997473787516356e-06 ;  /* 0x3727c5ac04047421 */ /* 0x008fe20000000000 */
[----:B------:R-:W-:-:S03]  /*0230*/  FADD R0, R5, 9.9999997473787516356e-06 ;  /* 0x3727c5ac05007421 */ /* 0x000fc60000000000 */
[----:B------:R0:W1:Y:S08]  /*0240*/  MUFU.SQRT R2, R4 ;  /* 0x0000000400027308 */ /* 0x0000700000002000 */
[----:B------:R-:W3:Y:S01]  /*0250*/  MUFU.SQRT R14, R0 ;  /* 0x00000000000e7308 */ /* 0x000ee20000002000 */
[----:B0-----:R-:W0:Y:S01]  /*0260*/  LDC.64 R4, c[0x0][0x238] ;  /* 0x00008e00ff047b82 */ /* 0x001e220000000a00 */
[----:B-1----:R-:W-:-:S02]  /*0270*/  FSETP.GT.AND P0, PT, R2, 8.50705917302346158658e+37, PT ;  /* 0x7e8000000200780b */ /* 0x002fc40003f04000 */
[----:B------:R-:W-:Y:S02]  /*0280*/  FSETP.GEU.AND P2, PT, R2, 1.175494350822287508e-38, PT ;  /* 0x008000000200780b */ /* 0x000fe40003f4e000 */
[C---:B---3--:R-:W-:Y:S02]  /*0290*/  FSETP.GT.AND P1, PT, R14.reuse, 8.50705917302346158658e+37, PT ;  /* 0x7e8000000e00780b */ /* 0x048fe40003f24000 */
[----:B------:R-:W-:-:S07]  /*02a0*/  FSETP.GEU.AND P3, PT, R14, 1.175494350822287508e-38, PT ;  /* 0x008000000e00780b */ /* 0x000fce0003f6e000 */
[----:B------:R-:W-:-:S04]  /*02b0*/  @P0 FMUL R2, R2, 0.25 ;  /* 0x3e80000002020820 */ /* 0x000fc80000400000 */
[----:B------:R-:W-:Y:S01]  /*02c0*/  @!P2 FMUL R2, R2, 16777216 ;  /* 0x4b8000000202a820 */ /* 0x000fe20000400000 */
[----:B------:R-:W-:-:S04]  /*02d0*/  @P1 FMUL R14, R14, 0.25 ;  /* 0x3e8000000e0e1820 */ /* 0x000fc80000400000 */
[----:B------:R-:W-:Y:S01]  /*02e0*/  @!P3 FMUL R14, R14, 16777216 ;  /* 0x4b8000000e0eb820 */ /* 0x000fe20000400000 */
[----:B------:R-:W1:Y:S01]  /*02f0*/  MUFU.RCP R2, R2 ;  /* 0x0000000200027308 */ /* 0x000e620000001000 */
[----:B------:R-:W-:-:S07]  /*0300*/  FSEL R15, R17, 1, P0 ;  /* 0x3f800000110f7808 */ /* 0x000fce0000000000 */
[----:B------:R-:W3:Y:S01]  /*0310*/  MUFU.RCP R14, R14 ;  /* 0x0000000e000e7308 */ /* 0x000ee20000001000 */
[----:B------:R-:W-:Y:S01]  /*0320*/  FSEL R17, R17, 1, P1 ;  /* 0x3f80000011117808 */ /* 0x000fe20000800000 */
[----:B------:R-:W-:-:S04]  /*0330*/  @!P2 FMUL R15, R15, 16777216 ;  /* 0x4b8000000f0fa820 */ /* 0x000fc80000400000 */
[----:B------:R-:W-:Y:S01]  /*0340*/  @!P3 FMUL R17, R17, 16777216 ;  /* 0x4b8000001111b820 */ /* 0x000fe20000400000 */
[----:B----4-:R-:W-:Y:S01]  /*0350*/  FADD R7, -R9, R7 ;  /* 0x0000000709077221 */ /* 0x010fe20000000100 */
[----:B------:R-:W-:Y:S01]  /*0360*/  FADD R6, -R8, R6 ;  /* 0x0000000608067221 */ /* 0x000fe20000000100 */
[----:B-1----:R-:W-:Y:S01]  /*0370*/  FMUL R15, R2, R15 ;  /* 0x0000000f020f7220 */ /* 0x002fe20000400000 */
[----:B---3--:R-:W-:-:S03]  /*0380*/  FMUL R0, R14, R17 ;  /* 0x000000110e007220 */ /* 0x008fc60000400000 */
[----:B------:R-:W-:Y:S01]  /*0390*/  FMUL R15, R6, R15 ;  /* 0x0000000f060f7220 */ /* 0x000fe20000400000 */
[----:B------:R-:W-:Y:S01]  /*03a0*/  FMUL R0, R7, R0 ;  /* 0x0000000007007220 */ /* 0x000fe20000400000 */
[----:B0-----:R-:W-:-:S04]  /*03b0*/  IMAD.WIDE R4, R3, 0x4, R4 ;  /* 0x0000000403047825 */ /* 0x001fc800078e0204 */
[----:B--2---:R-:W-:Y:S01]  /*03c0*/  FFMA R10, R15, R12, R10 ;  /* 0x0000000c0f0a7223 */ /* 0x004fe2000000000a */
[----:B------:R-:W-:Y:S01]  /*03d0*/  FFMA R11, R0, R13, R11 ;  /* 0x0000000d000b7223 */ /* 0x000fe2000000000b */
[----:B------:R-:W-:Y:S06]  /*03e0*/  @P4 EXIT ;  /* 0x000000000000494d */ /* 0x000fec0003800000 */
[----:B------:R-:W-:Y:S01]  /*03f0*/  STG.E.64 desc[UR4][R4.64], R10 ;  /* 0x0000000a04007986 */ /* 0x000fe2000c101b04 */
[----:B------:R-:W-:Y:S05]  /*0400*/  EXIT ;  /* 0x000000000000794d */ /* 0x000fea0003800000 */
.L_x_0:
[----:B------:R-:W-:-:S00]  /*0410*/  BRA `(.L_x_0) ;  /* 0xfffffffc00fc7947 */ /* 0x000fc0000383ffff */
[----:B------:R-:W-:-:S00]  /*0420*/  NOP ;  /* 0x0000000000007918 */ /* 0x000fc00000000000 */
        /* <DEDUP_REMOVED lines=13> */
.L_x_1:


//--------------------- .nv.global.init           --------------------------
	.section	.nv.global.init,"aw",@progbits
.nv.global.init:
	.type		_$_str,@object
	.size		_$_str,(_$_str_$_2 - _$_str)
_$_str:
        /*0000*/ 	.byte	0x5f, 0x5f, 0x43, 0x55, 0x44, 0x41, 0x5f, 0x46, 0x54, 0x5a, 0x00
	.type		_$_str_$_2,@object
	.size		_$_str_$_2,(.L_1 - _$_str_$_2)
_$_str_$_2:
        /*000b*/ 	.byte	0x5f, 0x5f, 0x43, 0x55, 0x44, 0x41, 0x5f, 0x50, 0x52, 0x45, 0x43, 0x5f, 0x53, 0x51, 0x52, 0x54
        /*001b*/ 	.byte	0x00
.L_1:


//--------------------- .nv.constant0.triton_poi_fused__native_batch_norm_legit_no_training_52 --------------------------
	.section	.nv.constant0.triton_poi_fused__native_batch_norm_legit_no_training_52,"a",@progbits
	.sectionflags	@""
	.align	4
.nv.constant0.triton_poi_fused__native_batch_norm_legit_no_training_52:
	.zero		580
